//
// Generated by NVIDIA NVVM Compiler
//
// Compiler Build ID: CL-36424714
// Cuda compilation tools, release 13.0, V13.0.88
// Based on NVVM 20.0.0
//

.version 9.0
.target sm_100
.address_size 64

	// .globl	main_kernel
// _ZZ11main_kernelE10red_result has been demoted
// _ZZ11main_kernelE24T_softmax_maxelem_shared_$_0 has been demoted
// _ZZ11main_kernelE12red_result_1 has been demoted
// _ZZ11main_kernelE23T_softmax_expsum_shared_$_0 has been demoted
// _ZZ11main_kernelE15red_buf_staging has been demoted
// _ZZ11main_kernelE17red_buf_staging_1 has been demoted

.visible .entry main_kernel(
	.param .u64 .ptr .align 1 main_kernel_param_0,
	.param .u64 .ptr .align 1 main_kernel_param_1
)
.maxntid 256
{
	.reg .pred 	%p<25>;
	.reg .b32 	%r<54>;
	.reg .b32 	%f<56>;
	.reg .b64 	%rd<9>;
	// demoted variable
	.shared .align 4 .b8 _ZZ11main_kernelE10red_result[4];
	// demoted variable
	.shared .align 4 .f32 _ZZ11main_kernelE24T_softmax_maxelem_shared_$_0;
	// demoted variable
	.shared .align 4 .b8 _ZZ11main_kernelE12red_result_1[4];
	// demoted variable
	.shared .align 4 .f32 _ZZ11main_kernelE23T_softmax_expsum_shared_$_0;
	// demoted variable
	.shared .align 4 .b8 _ZZ11main_kernelE15red_buf_staging[32];
	// demoted variable
	.shared .align 4 .b8 _ZZ11main_kernelE17red_buf_staging_1[32];
	ld.param.u64 	%rd2, [main_kernel_param_0];
	ld.param.u64 	%rd1, [main_kernel_param_1];
	cvta.to.global.u64 	%rd3, %rd2;
	mov.u32 	%r5, %ctaid.x;
	shl.b32 	%r6, %r5, 8;
	mov.u32 	%r1, %tid.x;
	or.b32  	%r2, %r6, %r1;
	mul.wide.u32 	%rd4, %r2, 4;
	add.s64 	%rd5, %rd3, %rd4;
	ld.global.nc.f32 	%f1, [%rd5];
	max.f32 	%f10, %f1, 0fFF7FFFFD;
	// begin inline asm
	activemask.b32 %r4;
	// end inline asm
	mov.b32 	%r7, %f10;
	shfl.sync.down.b32	%r8|%p1, %r7, 16, 31, %r4;
	mov.b32 	%f11, %r8;
	max.f32 	%f12, %f10, %f11;
	mov.b32 	%r9, %f12;
	shfl.sync.down.b32	%r10|%p2, %r9, 8, 31, %r4;
	mov.b32 	%f13, %r10;
	max.f32 	%f14, %f12, %f13;
	mov.b32 	%r11, %f14;
	shfl.sync.down.b32	%r12|%p3, %r11, 4, 31, %r4;
	mov.b32 	%f15, %r12;
	max.f32 	%f16, %f14, %f15;
	mov.b32 	%r13, %f16;
	shfl.sync.down.b32	%r14|%p4, %r13, 2, 31, %r4;
	mov.b32 	%f17, %r14;
	max.f32 	%f18, %f16, %f17;
	mov.b32 	%r15, %f18;
	shfl.sync.down.b32	%r16|%p5, %r15, 1, 31, %r4;
	mov.b32 	%f19, %r16;
	max.f32 	%f2, %f18, %f19;
	and.b32  	%r3, %r1, 31;
	setp.ne.s32 	%p6, %r3, 0;
	@%p6 bra 	$L__BB0_2;
	shr.u32 	%r17, %r1, 3;
	mov.u32 	%r18, _ZZ11main_kernelE15red_buf_staging;
	add.s32 	%r19, %r18, %r17;
	st.shared.f32 	[%r19], %f2;
$L__BB0_2:
	bar.sync 	0;
	setp.gt.u32 	%p7, %r1, 7;
	@%p7 bra 	$L__BB0_4;
	shl.b32 	%r20, %r1, 2;
	mov.u32 	%r21, _ZZ11main_kernelE15red_buf_staging;
	add.s32 	%r22, %r21, %r20;
	ld.shared.f32 	%f54, [%r22];
$L__BB0_4:
	// begin inline asm
	activemask.b32 %r23;
	// end inline asm
	mov.b32 	%r24, %f54;
	shfl.sync.down.b32	%r25|%p8, %r24, 4, 31, %r23;
	mov.b32 	%f21, %r25;
	max.f32 	%f22, %f54, %f21;
	mov.b32 	%r26, %f22;
	shfl.sync.down.b32	%r27|%p9, %r26, 2, 31, %r23;
	mov.b32 	%f23, %r27;
	max.f32 	%f24, %f22, %f23;
	mov.b32 	%r28, %f24;
	shfl.sync.down.b32	%r29|%p10, %r28, 1, 31, %r23;
	mov.b32 	%f25, %r29;
	max.f32 	%f5, %f24, %f25;
	setp.ne.s32 	%p11, %r1, 0;
	@%p11 bra 	$L__BB0_6;
	st.volatile.shared.f32 	[_ZZ11main_kernelE10red_result], %f5;
$L__BB0_6:
	setp.ne.s32 	%p12, %r1, 0;
	bar.sync 	0;
	@%p12 bra 	$L__BB0_8;
	ld.volatile.shared.f32 	%f26, [_ZZ11main_kernelE10red_result];
	st.shared.f32 	[_ZZ11main_kernelE24T_softmax_maxelem_shared_$_0], %f26;
$L__BB0_8:
	setp.ne.s32 	%p13, %r3, 0;
	bar.sync 	0;
	ld.shared.f32 	%f27, [_ZZ11main_kernelE24T_softmax_maxelem_shared_$_0];
	sub.f32 	%f28, %f1, %f27;
	mul.f32 	%f29, %f28, 0f3FB8AA3B;
	ex2.approx.f32 	%f30, %f29;
	add.f32 	%f31, %f30, 0f00000000;
	// begin inline asm
	activemask.b32 %r30;
	// end inline asm
	mov.b32 	%r31, %f31;
	shfl.sync.down.b32	%r32|%p14, %r31, 16, 31, %r30;
	mov.b32 	%f32, %r32;
	add.f32 	%f33, %f31, %f32;
	mov.b32 	%r33, %f33;
	shfl.sync.down.b32	%r34|%p15, %r33, 8, 31, %r30;
	mov.b32 	%f34, %r34;
	add.f32 	%f35, %f33, %f34;
	mov.b32 	%r35, %f35;
	shfl.sync.down.b32	%r36|%p16, %r35, 4, 31, %r30;
	mov.b32 	%f36, %r36;
	add.f32 	%f37, %f35, %f36;
	mov.b32 	%r37, %f37;
	shfl.sync.down.b32	%r38|%p17, %r37, 2, 31, %r30;
	mov.b32 	%f38, %r38;
	add.f32 	%f39, %f37, %f38;
	mov.b32 	%r39, %f39;
	shfl.sync.down.b32	%r40|%p18, %r39, 1, 31, %r30;
	mov.b32 	%f40, %r40;
	add.f32 	%f6, %f39, %f40;
	@%p13 bra 	$L__BB0_10;
	shr.u32 	%r41, %r1, 3;
	mov.u32 	%r42, _ZZ11main_kernelE17red_buf_staging_1;
	add.s32 	%r43, %r42, %r41;
	st.shared.f32 	[%r43], %f6;
$L__BB0_10:
	setp.gt.u32 	%p19, %r1, 7;
	bar.sync 	0;
	@%p19 bra 	$L__BB0_12;
	shl.b32 	%r44, %r1, 2;
	mov.u32 	%r45, _ZZ11main_kernelE17red_buf_staging_1;
	add.s32 	%r46, %r45, %r44;
	ld.shared.f32 	%f55, [%r46];
$L__BB0_12:
	setp.ne.s32 	%p20, %r1, 0;
	// begin inline asm
	activemask.b32 %r47;
	// end inline asm
	mov.b32 	%r48, %f55;
	shfl.sync.down.b32	%r49|%p21, %r48, 4, 31, %r47;
	mov.b32 	%f42, %r49;
	add.f32 	%f43, %f55, %f42;
	mov.b32 	%r50, %f43;
	shfl.sync.down.b32	%r51|%p22, %r50, 2, 31, %r47;
	mov.b32 	%f44, %r51;
	add.f32 	%f45, %f43, %f44;
	mov.b32 	%r52, %f45;
	shfl.sync.down.b32	%r53|%p23, %r52, 1, 31, %r47;
	mov.b32 	%f46, %r53;
	add.f32 	%f9, %f45, %f46;
	@%p20 bra 	$L__BB0_14;
	st.volatile.shared.f32 	[_ZZ11main_kernelE12red_result_1], %f9;
$L__BB0_14:
	setp.ne.s32 	%p24, %r1, 0;
	bar.sync 	0;
	@%p24 bra 	$L__BB0_16;
	ld.volatile.shared.f32 	%f47, [_ZZ11main_kernelE12red_result_1];
	st.shared.f32 	[_ZZ11main_kernelE23T_softmax_expsum_shared_$_0], %f47;
$L__BB0_16:
	cvta.to.global.u64 	%rd6, %rd1;
	bar.sync 	0;
	ld.shared.f32 	%f48, [_ZZ11main_kernelE24T_softmax_maxelem_shared_$_0];
	sub.f32 	%f49, %f1, %f48;
	mul.f32 	%f50, %f49, 0f3FB8AA3B;
	ex2.approx.f32 	%f51, %f50;
	ld.shared.f32 	%f52, [_ZZ11main_kernelE23T_softmax_expsum_shared_$_0];
	div.rn.f32 	%f53, %f51, %f52;
	add.s64 	%rd8, %rd6, %rd4;
	st.global.f32 	[%rd8], %f53;
	ret;

}


// ===== COMPILED SASS (sm_100) =====

	.target	sm_100

	.elftype	@"ET_EXEC"


//--------------------- .note.nv.tkinfo           --------------------------
	.section	.note.nv.tkinfo,"",@"SHT_NOTE"
	.sectionflags	@"SHF_NOTE_NV_TKINFO"
	.tkinfo
        /*0018*/ 	.word	0x00000002
        /*0030*/ 	.string	""
        /*0030*/ 	.string	"ptxas"
        /*0030*/ 	.string	"Cuda compilation tools, release 13.0, V13.0.88"
        /*0030*/ 	.string	"Build cuda_13.0.r13.0/compiler.36424714_0"
        /*0030*/ 	.string	"-arch sm_100 -m 64 "



//--------------------- .note.nv.cuinfo           --------------------------
	.section	.note.nv.cuinfo,"",@"SHT_NOTE"
	.sectionflags	@"SHF_NOTE_NV_CUINFO"
        /*0018*/ 	.short	0x0002
        /*001a*/ 	.short	0x0064
        /*001c*/ 	.short	0x0082
	.zero		2


//--------------------- .nv.info                  --------------------------
	.section	.nv.info,"",@"SHT_CUDA_INFO"
	.align	4


	//----- nvinfo : EIATTR_REGCOUNT
	.align		4
        /*0000*/ 	.byte	0x04, 0x2f
        /*0002*/ 	.short	(.L_1 - .L_0)
	.align		4
.L_0:
        /*0004*/ 	.word	index@(main_kernel)
        /*0008*/ 	.word	0x00000014


	//----- nvinfo : EIATTR_FRAME_SIZE
	.align		4
.L_1:
        /*000c*/ 	.byte	0x04, 0x11
        /*000e*/ 	.short	(.L_3 - .L_2)
	.align		4
.L_2:
        /*0010*/ 	.word	index@($__internal_0_$__cuda_sm3x_div_rn_noftz_f32_slowpath)
        /*0014*/ 	.word	0x00000000


	//----- nvinfo : EIATTR_FRAME_SIZE
	.align		4
.L_3:
        /*0018*/ 	.byte	0x04, 0x11
        /*001a*/ 	.short	(.L_5 - .L_4)
	.align		4
.L_4:
        /*001c*/ 	.word	index@(main_kernel)
        /*0020*/ 	.word	0x00000000


	//----- nvinfo : EIATTR_MIN_STACK_SIZE
	.align		4
.L_5:
        /*0024*/ 	.byte	0x04, 0x12
        /*0026*/ 	.short	(.L_7 - .L_6)
	.align		4
.L_6:
        /*0028*/ 	.word	index@(main_kernel)
        /*002c*/ 	.word	0x00000000
.L_7:


//--------------------- .nv.compat                --------------------------
	.section	.nv.compat,"",@"SHT_CUDA_COMPAT_INFO"
	.align	4
        /*0000*/ 	.byte	0x02, 0x09, 0x00, 0x00, 0x02, 0x02, 0x01, 0x00, 0x02, 0x05, 0x05, 0x00, 0x03, 0x07, 0x01, 0x01
        /*0010*/ 	.byte	0x02, 0x03, 0x00, 0x00, 0x02, 0x06, 0x01, 0x00, 0x04, 0x0b, 0x08, 0x00, 0x01, 0x00, 0x00, 0x00
        /*0020*/ 	.byte	0x00, 0x00, 0x00, 0x00


//--------------------- .nv.info.main_kernel      --------------------------
	.section	.nv.info.main_kernel,"",@"SHT_CUDA_INFO"
	.sectionflags	@""
	.align	4


	//----- nvinfo : EIATTR_CUDA_API_VERSION
	.align		4
        /*0000*/ 	.byte	0x04, 0x37
        /*0002*/ 	.short	(.L_9 - .L_8)
.L_8:
        /*0004*/ 	.word	0x00000082


	//----- nvinfo : EIATTR_KPARAM_INFO
	.align		4
.L_9:
        /*0008*/ 	.byte	0x04, 0x17
        /*000a*/ 	.short	(.L_11 - .L_10)
.L_10:
        /*000c*/ 	.word	0x00000000
        /*0010*/ 	.short	0x0001
        /*0012*/ 	.short	0x0008
        /*0014*/ 	.byte	0x00, 0xf5, 0x21, 0x00


	//----- nvinfo : EIATTR_KPARAM_INFO
	.align		4
.L_11:
        /*0018*/ 	.byte	0x04, 0x17
        /*001a*/ 	.short	(.L_13 - .L_12)
.L_12:
        /*001c*/ 	.word	0x00000000
        /*0020*/ 	.short	0x0000
        /*0022*/ 	.short	0x0000
        /*0024*/ 	.byte	0x00, 0xf5, 0x21, 0x00


	//----- nvinfo : EIATTR_SPARSE_MMA_MASK
	.align		4
.L_13:
        /*0028*/ 	.byte	0x03, 0x50
        /*002a*/ 	.short	0x0000


	//----- nvinfo : EIATTR_MAXREG_COUNT
	.align		4
        /*002c*/ 	.byte	0x03, 0x1b
        /*002e*/ 	.short	0x00ff


	//----- nvinfo : EIATTR_NUM_BARRIERS
	.align		4
        /*0030*/ 	.byte	0x02, 0x4c
        /*0032*/ 	.byte	0x01
	.zero		1


	//----- nvinfo : EIATTR_MERCURY_ISA_VERSION
	.align		4
        /*0034*/ 	.byte	0x03, 0x5f
        /*0036*/ 	.short	0x0101


	//----- nvinfo : EIATTR_COOP_GROUP_MASK_REGIDS
	.align		4
        /*0038*/ 	.byte	0x04, 0x29
        /*003a*/ 	.short	(.L_15 - .L_14)


	//   ....[0]....
.L_14:
        /*003c*/ 	.word	0x0500000b


	//   ....[1]....
        /*0040*/ 	.word	0x0500000b


	//   ....[2]....
        /*0044*/ 	.word	0x0500000b


	//   ....[3]....
        /*0048*/ 	.word	0x0500000b


	//   ....[4]....
        /*004c*/ 	.word	0x0500000b


	//   ....[5]....
        /*0050*/ 	.word	0x0500000b


	//   ....[6]....
        /*0054*/ 	.word	0x0500000b


	//   ....[7]....
        /*0058*/ 	.word	0x0500000b


	//   ....[8]....
        /*005c*/ 	.word	0x0500000b


	//   ....[9]....
        /*0060*/ 	.word	0x0500000b


	//   ....[10]....
        /*0064*/ 	.word	0x0500000b


	//   ....[11]....
        /*0068*/ 	.word	0x0500000b


	//   ....[12]....
        /*006c*/ 	.word	0x0500000b


	//   ....[13]....
        /*0070*/ 	.word	0x05000007


	//   ....[14]....
        /*0074*/ 	.word	0x05000007


	//   ....[15]....
        /*0078*/ 	.word	0x05000007


	//----- nvinfo : EIATTR_COOP_GROUP_INSTR_OFFSETS
	.align		4
.L_15:
        /*007c*/ 	.byte	0x04, 0x28
        /*007e*/ 	.short	(.L_17 - .L_16)


	//   ....[0]....
.L_16:
        /*0080*/ 	.word	0x00000100


	//   ....[1]....
        /*0084*/ 	.word	0x00000120


	//   ....[2]....
        /*0088*/ 	.word	0x00000150


	//   ....[3]....
        /*008c*/ 	.word	0x00000180


	//   ....[4]....
        /*0090*/ 	.word	0x000001b0


	//   ....[5]....
        /*0094*/ 	.word	0x00000250


	//   ....[6]....
        /*0098*/ 	.word	0x00000270


	//   ....[7]....
        /*009c*/ 	.word	0x00000290


	//   ....[8]....
        /*00a0*/ 	.word	0x00000390


	//   ....[9]....
        /*00a4*/ 	.word	0x000003f0


	//   ....[10]....
        /*00a8*/ 	.word	0x00000440


	//   ....[11]....
        /*00ac*/ 	.word	0x00000460


	//   ....[12]....
        /*00b0*/ 	.word	0x00000480


	//   ....[13]....
        /*00b4*/ 	.word	0x000004d0


	//   ....[14]....
        /*00b8*/ 	.word	0x000004f0


	//   ....[15]....
        /*00bc*/ 	.word	0x00000510


	//----- nvinfo : EIATTR_VRC_CTA_INIT_COUNT
	.align		4
.L_17:
        /*00c0*/ 	.byte	0x02, 0x4a
	.zero		1
	.zero		1


	//----- nvinfo : EIATTR_EXIT_INSTR_OFFSETS
	.align		4
        /*00c4*/ 	.byte	0x04, 0x1c
        /*00c6*/ 	.short	(.L_19 - .L_18)


	//   ....[0]....
.L_18:
        /*00c8*/ 	.word	0x000006f0


	//----- nvinfo : EIATTR_MAX_THREADS
	.align		4
.L_19:
        /*00cc*/ 	.byte	0x04, 0x05
        /*00ce*/ 	.short	(.L_21 - .L_20)
.L_20:
        /*00d0*/ 	.word	0x00000100
        /*00d4*/ 	.word	0x00000001
        /*00d8*/ 	.word	0x00000001


	//----- nvinfo : EIATTR_CRS_STACK_SIZE
	.align		4
.L_21:
        /*00dc*/ 	.byte	0x04, 0x1e
        /*00de*/ 	.short	(.L_23 - .L_22)
.L_22:
        /*00e0*/ 	.word	0x00000000


	//----- nvinfo : EIATTR_CBANK_PARAM_SIZE
	.align		4
.L_23:
        /*00e4*/ 	.byte	0x03, 0x19
        /*00e6*/ 	.short	0x0010


	//----- nvinfo : EIATTR_PARAM_CBANK
	.align		4
        /*00e8*/ 	.byte	0x04, 0x0a
        /*00ea*/ 	.short	(.L_25 - .L_24)
	.align		4
.L_24:
        /*00ec*/ 	.word	index@(.nv.constant0.main_kernel)
        /*00f0*/ 	.short	0x0380
        /*00f2*/ 	.short	0x0010


	//----- nvinfo : EIATTR_SW_WAR
	.align		4
.L_25:
        /*00f4*/ 	.byte	0x04, 0x36
        /*00f6*/ 	.short	(.L_27 - .L_26)
.L_26:
        /*00f8*/ 	.word	0x00000008
.L_27:


//--------------------- .nv.callgraph             --------------------------
	.section	.nv.callgraph,"",@"SHT_CUDA_CALLGRAPH"
	.align	4
	.sectionentsize	8
	.align		4
        /*0000*/ 	.word	0x00000000
	.align		4
        /*0004*/ 	.word	0xffffffff
	.align		4
        /*0008*/ 	.word	0x00000000
	.align		4
        /*000c*/ 	.word	0xfffffffe
	.align		4
        /*0010*/ 	.word	0x00000000
	.align		4
        /*0014*/ 	.word	0xfffffffd
	.align		4
        /*0018*/ 	.word	0x00000000
	.align		4
        /*001c*/ 	.word	0xfffffffc


//--------------------- .text.main_kernel         --------------------------
	.section	.text.main_kernel,"ax",@progbits
	.align	128
        .global         main_kernel
        .type           main_kernel,@function
        .size           main_kernel,(.L_x_14 - main_kernel)
        .other          main_kernel,@"STO_CUDA_ENTRY STV_DEFAULT"
main_kernel:
.text.main_kernel:
[----:B------:R-:W-:Y:S01]  /*0000*/  LDC R1, c[0x0][0x37c] ;  /* 0x0000df00ff017b82 */ /* 0x000fe20000000800 */
[----:B------:R-:W0:Y:S07]  /*0010*/  S2R R3, SR_TID.X ;  /* 0x0000000000037919 */ /* 0x000e2e0000002100 */
[----:B------:R-:W1:Y:S01]  /*0020*/  S2UR UR4, SR_CTAID.X ;  /* 0x00000000000479c3 */ /* 0x000e620000002500 */
[----:B------:R-:W2:Y:S07]  /*0030*/  LDCU.64 UR6, c[0x0][0x358] ;  /* 0x00006b00ff0677ac */ /* 0x000eae0008000a00 */
[----:B------:R-:W3:Y:S01]  /*0040*/  LDC.64 R8, c[0x0][0x380] ;  /* 0x0000e000ff087b82 */ /* 0x000ee20000000a00 */
[----:B-1----:R-:W-:-:S06]  /*0050*/  USHF.L.U32 UR4, UR4, 0x8, URZ ;  /* 0x0000000804047899 */ /* 0x002fcc00080006ff */
[----:B0-----:R-:W-:-:S05]  /*0060*/  LOP3.LUT R2, R3, UR4, RZ, 0xfc, !PT ;  /* 0x0000000403027c12 */ /* 0x001fca000f8efcff */
[----:B---3--:R-:W-:-:S05]  /*0070*/  IMAD.WIDE.U32 R8, R2, 0x4, R8 ;  /* 0x0000000402087825 */ /* 0x008fca00078e0008 */
[----:B--2---:R0:W2:Y:S01]  /*0080*/  LDG.E.CONSTANT R5, desc[UR6][R8.64] ;  /* 0x0000000608057981 */ /* 0x0040a2000c1e9900 */
[----:B------:R-:W-:Y:S01]  /*0090*/  VOTE.ANY R11, PT, PT ;  /* 0x00000000000b7806 */ /* 0x000fe200038e0100 */
[----:B------:R-:W-:Y:S01]  /*00a0*/  BSSY.RECONVERGENT B0, `(.L_x_0) ;  /* 0x0000061000007945 */ /* 0x000fe20003800200 */
[----:B------:R-:W-:Y:S01]  /*00b0*/  ISETP.GT.U32.AND P0, PT, R3, 0x7, PT ;  /* 0x000000070300780c */ /* 0x000fe20003f04070 */
[----:B------:R-:W1:Y:S01]  /*00c0*/  S2R R6, SR_CgaCtaId ;  /* 0x0000000000067919 */ /* 0x000e620000008800 */
[----:B0-----:R-:W-:-:S11]  /*00d0*/  MOV R9, 0x400 ;  /* 0x0000040000097802 */ /* 0x001fd60000000f00 */
[----:B------:R-:W-:Y:S01]  /*00e0*/  @!P0 VIADD R17, R9, 0x10 ;  /* 0x0000001009118836 */ /* 0x000fe20000000000 */
[----:B--2---:R-:W-:-:S05]  /*00f0*/  FMNMX R10, R5, -3.40282306073709652508e+38, !PT ;  /* 0xff7ffffd050a7809 */ /* 0x004fca0007800000 */
[----:B------:R-:W0:Y:S02]  /*0100*/  SHFL.DOWN PT, R7, R10, 0x10, 0x1f ;  /* 0x0a001f000a077f89 */ /* 0x000e2400000e0000 */
[----:B0-----:R-:W-:-:S05]  /*0110*/  FMNMX R12, R10, R7, !PT ;  /* 0x000000070a0c7209 */ /* 0x001fca0007800000 */
[----:B------:R-:W0:Y:S02]  /*0120*/  SHFL.DOWN PT, R7, R12, 0x8, 0x1f ;  /* 0x09001f000c077f89 */ /* 0x000e2400000e0000 */
[----:B0-----:R-:W-:Y:S02]  /*0130*/  FMNMX R14, R12, R7, !PT ;  /* 0x000000070c0e7209 */ /* 0x001fe40007800000 */
[----:B-1----:R-:W-:-:S03]  /*0140*/  @!P0 LEA R12, R6, R17, 0x18 ;  /* 0x00000011060c8211 */ /* 0x002fc600078ec0ff */
[----:B------:R-:W0:Y:S02]  /*0150*/  SHFL.DOWN PT, R7, R14, 0x4, 0x1f ;  /* 0x08801f000e077f89 */ /* 0x000e2400000e0000 */
[----:B------:R-:W-:Y:S01]  /*0160*/  @!P0 IMAD R12, R3, 0x4, R12 ;  /* 0x00000004030c8824 */ /* 0x000fe200078e020c */
[----:B0-----:R-:W-:-:S05]  /*0170*/  FMNMX R16, R14, R7, !PT ;  /* 0x000000070e107209 */ /* 0x001fca0007800000 */
[----:B------:R-:W0:Y:S02]  /*0180*/  SHFL.DOWN PT, R7, R16, 0x2, 0x1f ;  /* 0x08401f0010077f89 */ /* 0x000e2400000e0000 */
[----:B0-----:R-:W-:Y:S02]  /*0190*/  FMNMX R8, R16, R7, !PT ;  /* 0x0000000710087209 */ /* 0x001fe40007800000 */
[----:B------:R-:W-:-:S03]  /*01a0*/  LOP3.LUT P1, R7, R3, 0x1f, RZ, 0xc0, !PT ;  /* 0x0000001f03077812 */ /* 0x000fc6000782c0ff */
[----:B------:R-:W0:Y:S10]  /*01b0*/  SHFL.DOWN PT, R13, R8, 0x1, 0x1f ;  /* 0x08201f00080d7f89 */ /* 0x000e3400000e0000 */
[----:B------:R-:W-:-:S05]  /*01c0*/  @!P1 VIADD R15, R9, 0x10 ;  /* 0x00000010090f9836 */ /* 0x000fca0000000000 */
[----:B------:R-:W-:-:S04]  /*01d0*/  @!P1 LEA R10, R6, R15, 0x18 ;  /* 0x0000000f060a9211 */ /* 0x000fc800078ec0ff */
[----:B------:R-:W-:Y:S02]  /*01e0*/  @!P1 LEA.HI R10, R3, R10, RZ, 0x1d ;  /* 0x0000000a030a9211 */ /* 0x000fe400078fe8ff */
[----:B0-----:R-:W-:Y:S02]  /*01f0*/  FMNMX R13, R8, R13, !PT ;  /* 0x0000000d080d7209 */ /* 0x001fe40007800000 */
[----:B------:R-:W-:-:S03]  /*0200*/  LEA R8, R6, R9, 0x18 ;  /* 0x0000000906087211 */ /* 0x000fc600078ec0ff */
[----:B------:R-:W-:Y:S01]  /*0210*/  @!P1 STS [R10], R13 ;  /* 0x0000000d0a009388 */ /* 0x000fe20000000800 */
[----:B------:R-:W-:Y:S01]  /*0220*/  BAR.SYNC.DEFER_BLOCKING 0x0 ;  /* 0x0000000000007b1d */ /* 0x000fe20000010000 */
[----:B------:R-:W-:-:S05]  /*0230*/  ISETP.NE.AND P1, PT, R3, RZ, PT ;  /* 0x000000ff0300720c */ /* 0x000fca0003f25270 */
[----:B------:R-:W0:Y:S04]  /*0240*/  @!P0 LDS R4, [R12] ;  /* 0x000000000c048984 */ /* 0x000e280000000800 */
[----:B0-----:R-:W0:Y:S02]  /*0250*/  SHFL.DOWN PT, R15, R4, 0x4, 0x1f ;  /* 0x08801f00040f7f89 */ /* 0x001e2400000e0000 */
[----:B0-----:R-:W-:-:S05]  /*0260*/  FMNMX R14, R4, R15, !PT ;  /* 0x0000000f040e7209 */ /* 0x001fca0007800000 */
[----:B------:R-:W0:Y:S02]  /*0270*/  SHFL.DOWN PT, R15, R14, 0x2, 0x1f ;  /* 0x08401f000e0f7f89 */ /* 0x000e2400000e0000 */
[----:B0-----:R-:W-:-:S05]  /*0280*/  FMNMX R16, R14, R15, !PT ;  /* 0x0000000f0e107209 */ /* 0x001fca0007800000 */
[----:B------:R-:W0:Y:S02]  /*0290*/  SHFL.DOWN PT, R15, R16, 0x1, 0x1f ;  /* 0x08201f00100f7f89 */ /* 0x000e2400000e0000 */
[----:B0-----:R-:W-:-:S05]  /*02a0*/  FMNMX R15, R16, R15, !PT ;  /* 0x0000000f100f7209 */ /* 0x001fca0007800000 */
[----:B------:R-:W-:Y:S01]  /*02b0*/  @!P1 STS [R8], R15 ;  /* 0x0000000f08009388 */ /* 0x000fe20000000800 */
[----:B------:R-:W-:Y:S06]  /*02c0*/  BAR.SYNC.DEFER_BLOCKING 0x0 ;  /* 0x0000000000007b1d */ /* 0x000fec0000010000 */
[----:B------:R-:W0:Y:S04]  /*02d0*/  @!P1 LDS R13, [R8] ;  /* 0x00000000080d9984 */ /* 0x000e280000000800 */
[----:B0-----:R-:W-:Y:S01]  /*02e0*/  @!P1 STS [R8+0x4], R13 ;  /* 0x0000040d08009388 */ /* 0x001fe20000000800 */
[----:B------:R-:W-:Y:S06]  /*02f0*/  BAR.SYNC.DEFER_BLOCKING 0x0 ;  /* 0x0000000000007b1d */ /* 0x000fec0000010000 */
[----:B------:R-:W0:Y:S02]  /*0300*/  LDS R4, [R8+0x4] ;  /* 0x0000040008047984 */ /* 0x000e240000000800 */
[----:B0-----:R-:W-:-:S04]  /*0310*/  FADD R4, R5, -R4 ;  /* 0x8000000405047221 */ /* 0x001fc80000000000 */
[----:B------:R-:W-:-:S05]  /*0320*/  FMUL R4, R4, 1.4426950216293334961 ;  /* 0x3fb8aa3b04047820 */ /* 0x000fca0000400000 */
[----:B------:R-:W-:-:S13]  /*0330*/  FSETP.GEU.AND P2, PT, R4, -126, PT ;  /* 0xc2fc00000400780b */ /* 0x000fda0003f4e000 */
[----:B------:R-:W-:-:S04]  /*0340*/  @!P2 FMUL R4, R4, 0.5 ;  /* 0x3f0000000404a820 */ /* 0x000fc80000400000 */
[----:B------:R-:W0:Y:S02]  /*0350*/  MUFU.EX2 R10, R4 ;  /* 0x00000004000a7308 */ /* 0x000e240000000800 */
[----:B0-----:R-:W-:Y:S01]  /*0360*/  @!P2 FMUL R10, R10, R10 ;  /* 0x0000000a0a0aa220 */ /* 0x001fe20000400000 */
[----:B------:R-:W-:-:S03]  /*0370*/  ISETP.NE.AND P2, PT, R7, RZ, PT ;  /* 0x000000ff0700720c */ /* 0x000fc60003f45270 */
[----:B------:R-:W-:-:S05]  /*0380*/  FADD R10, RZ, R10 ;  /* 0x0000000aff0a7221 */ /* 0x000fca0000000000 */
[----:B------:R-:W0:Y:S05]  /*0390*/  SHFL.DOWN PT, R13, R10, 0x10, 0x1f ;  /* 0x0a001f000a0d7f89 */ /* 0x000e2a00000e0000 */
[C---:B------:R-:W-:Y:S02]  /*03a0*/  @!P2 VIADD R7, R9.reuse, 0x30 ;  /* 0x000000300907a836 */ /* 0x040fe40000000000 */
[----:B------:R-:W-:Y:S02]  /*03b0*/  @!P0 VIADD R9, R9, 0x30 ;  /* 0x0000003009098836 */ /* 0x000fe40000000000 */
[----:B0-----:R-:W-:Y:S01]  /*03c0*/  FADD R12, R10, R13 ;  /* 0x0000000d0a0c7221 */ /* 0x001fe20000000000 */
[----:B------:R-:W-:-:S02]  /*03d0*/  @!P2 LEA R10, R6, R7, 0x18 ;  /* 0x00000007060aa211 */ /* 0x000fc400078ec0ff */
[----:B------:R-:W-:Y:S02]  /*03e0*/  @!P0 LEA R6, R6, R9, 0x18 ;  /* 0x0000000906068211 */ /* 0x000fe400078ec0ff */
[----:B------:R-:W0:Y:S01]  /*03f0*/  SHFL.DOWN PT, R13, R12, 0x8, 0x1f ;  /* 0x09001f000c0d7f89 */ /* 0x000e2200000e0000 */
[C---:B------:R-:W-:Y:S02]  /*0400*/  @!P2 LEA.HI R10, R3.reuse, R10, RZ, 0x1d ;  /* 0x0000000a030aa211 */ /* 0x040fe400078fe8ff */
[----:B------:R-:W-:Y:S01]  /*0410*/  @!P0 IMAD R3, R3, 0x4, R6 ;  /* 0x0000000403038824 */ /* 0x000fe200078e0206 */
[----:B------:R-:W-:Y:S01]  /*0420*/  VOTE.ANY R7, PT, PT ;  /* 0x0000000000077806 */ /* 0x000fe200038e0100 */
[----:B0-----:R-:W-:-:S05]  /*0430*/  FADD R14, R12, R13 ;  /* 0x0000000d0c0e7221 */ /* 0x001fca0000000000 */
[----:B------:R-:W0:Y:S02]  /*0440*/  SHFL.DOWN PT, R13, R14, 0x4, 0x1f ;  /* 0x08801f000e0d7f89 */ /* 0x000e2400000e0000 */
[----:B0-----:R-:W-:-:S05]  /*0450*/  FADD R16, R14, R13 ;  /* 0x0000000d0e107221 */ /* 0x001fca0000000000 */
[----:B------:R-:W0:Y:S02]  /*0460*/  SHFL.DOWN PT, R13, R16, 0x2, 0x1f ;  /* 0x08401f00100d7f89 */ /* 0x000e2400000e0000 */
[----:B0-----:R-:W-:-:S05]  /*0470*/  FADD R4, R16, R13 ;  /* 0x0000000d10047221 */ /* 0x001fca0000000000 */
[----:B------:R-:W0:Y:S02]  /*0480*/  SHFL.DOWN PT, R13, R4, 0x1, 0x1f ;  /* 0x08201f00040d7f89 */ /* 0x000e2400000e0000 */
[----:B0-----:R-:W-:-:S05]  /*0490*/  FADD R13, R4, R13 ;  /* 0x0000000d040d7221 */ /* 0x001fca0000000000 */
[----:B------:R-:W-:Y:S01]  /*04a0*/  @!P2 STS [R10], R13 ;  /* 0x0000000d0a00a388 */ /* 0x000fe20000000800 */
[----:B------:R-:W-:Y:S06]  /*04b0*/  BAR.SYNC.DEFER_BLOCKING 0x0 ;  /* 0x0000000000007b1d */ /* 0x000fec0000010000 */
[----:B------:R-:W0:Y:S04]  /*04c0*/  @!P0 LDS R0, [R3] ;  /* 0x0000000003008984 */ /* 0x000e280000000800 */
[----:B0-----:R-:W0:Y:S02]  /*04d0*/  SHFL.DOWN PT, R9, R0, 0x4, 0x1f ;  /* 0x08801f0000097f89 */ /* 0x001e2400000e0000 */
[----:B0-----:R-:W-:-:S05]  /*04e0*/  FADD R4, R0, R9 ;  /* 0x0000000900047221 */ /* 0x001fca0000000000 */
[----:B------:R-:W0:Y:S02]  /*04f0*/  SHFL.DOWN PT, R9, R4, 0x2, 0x1f ;  /* 0x08401f0004097f89 */ /* 0x000e2400000e0000 */
[----:B0-----:R-:W-:-:S05]  /*0500*/  FADD R6, R4, R9 ;  /* 0x0000000904067221 */ /* 0x001fca0000000000 */
[----:B------:R-:W0:Y:S02]  /*0510*/  SHFL.DOWN PT, R9, R6, 0x1, 0x1f ;  /* 0x08201f0006097f89 */ /* 0x000e2400000e0000 */
[----:B0-----:R-:W-:-:S05]  /*0520*/  FADD R9, R6, R9 ;  /* 0x0000000906097221 */ /* 0x001fca0000000000 */
[----:B------:R-:W-:Y:S01]  /*0530*/  @!P1 STS [R8+0x8], R9 ;  /* 0x0000080908009388 */ /* 0x000fe20000000800 */
[----:B------:R-:W-:Y:S06]  /*0540*/  BAR.SYNC.DEFER_BLOCKING 0x0 ;  /* 0x0000000000007b1d */ /* 0x000fec0000010000 */
[----:B------:R-:W0:Y:S04]  /*0550*/  @!P1 LDS R11, [R8+0x8] ;  /* 0x00000800080b9984 */ /* 0x000e280000000800 */
[----:B0-----:R-:W-:Y:S01]  /*0560*/  @!P1 STS [R8+0xc], R11 ;  /* 0x00000c0b08009388 */ /* 0x001fe20000000800 */
[----:B------:R-:W-:Y:S06]  /*0570*/  BAR.SYNC.DEFER_BLOCKING 0x0 ;  /* 0x0000000000007b1d */ /* 0x000fec0000010000 */
[----:B------:R-:W0:Y:S04]  /*0580*/  LDS R0, [R8+0x4] ;  /* 0x0000040008007984 */ /* 0x000e280000000800 */
[----:B------:R-:W1:Y:S01]  /*0590*/  LDS R13, [R8+0xc] ;  /* 0x00000c00080d7984 */ /* 0x000e620000000800 */
[----:B0-----:R-:W-:-:S04]  /*05a0*/  FADD R0, R5, -R0 ;  /* 0x8000000005007221 */ /* 0x001fc80000000000 */
[----:B------:R-:W-:Y:S01]  /*05b0*/  FMUL R3, R0, 1.4426950216293334961 ;  /* 0x3fb8aa3b00037820 */ /* 0x000fe20000400000 */
[----:B-1----:R-:W0:Y:S04]  /*05c0*/  MUFU.RCP R4, R13 ;  /* 0x0000000d00047308 */ /* 0x002e280000001000 */
[----:B------:R-:W-:-:S13]  /*05d0*/  FSETP.GEU.AND P0, PT, R3, -126, PT ;  /* 0xc2fc00000300780b */ /* 0x000fda0003f0e000 */
[----:B------:R-:W-:Y:S01]  /*05e0*/  @!P0 FMUL R3, R3, 0.5 ;  /* 0x3f00000003038820 */ /* 0x000fe20000400000 */
[----:B0-----:R-:W-:-:S03]  /*05f0*/  FFMA R5, R4, -R13, 1 ;  /* 0x3f80000004057423 */ /* 0x001fc6000000080d */
[----:B------:R-:W0:Y:S01]  /*0600*/  MUFU.EX2 R0, R3 ;  /* 0x0000000300007308 */ /* 0x000e220000000800 */
[----:B------:R-:W-:Y:S01]  /*0610*/  FFMA R5, R4, R5, R4 ;  /* 0x0000000504057223 */ /* 0x000fe20000000004 */
[----:B0-----:R-:W-:-:S06]  /*0620*/  @!P0 FMUL R0, R0, R0 ;  /* 0x0000000000008220 */ /* 0x001fcc0000400000 */
[----:B------:R-:W0:Y:S01]  /*0630*/  FCHK P0, R0, R13 ;  /* 0x0000000d00007302 */ /* 0x000e220000000000 */
[----:B------:R-:W-:-:S04]  /*0640*/  FFMA R4, R0, R5, RZ ;  /* 0x0000000500047223 */ /* 0x000fc800000000ff */
[----:B------:R-:W-:-:S04]  /*0650*/  FFMA R6, R4, -R13, R0 ;  /* 0x8000000d04067223 */ /* 0x000fc80000000000 */
[----:B------:R-:W-:Y:S01]  /*0660*/  FFMA R7, R5, R6, R4 ;  /* 0x0000000605077223 */ /* 0x000fe20000000004 */
[----:B0-----:R-:W-:Y:S06]  /*0670*/  @!P0 BRA `(.L_x_1) ;  /* 0x00000000000c8947 */ /* 0x001fec0003800000 */
[----:B------:R-:W-:-:S07]  /*0680*/  MOV R4, 0x6a0 ;  /* 0x000006a000047802 */ /* 0x000fce0000000f00 */
[----:B------:R-:W-:Y:S05]  /*0690*/  CALL.REL.NOINC `($__internal_0_$__cuda_sm3x_div_rn_noftz_f32_slowpath) ;  /* 0x0000000000187944 */ /* 0x000fea0003c00000 */
[----:B------:R-:W-:-:S07]  /*06a0*/  IMAD.MOV.U32 R7, RZ, RZ, R0 ;  /* 0x000000ffff077224 */ /* 0x000fce00078e0000 */
.L_x_1:
[----:B------:R-:W-:Y:S05]  /*06b0*/  BSYNC.RECONVERGENT B0 ;  /* 0x0000000000007941 */ /* 0x000fea0003800200 */
.L_x_0:
[----:B------:R-:W0:Y:S02]  /*06c0*/  LDC.64 R4, c[0x0][0x388] ;  /* 0x0000e200ff047b82 */ /* 0x000e240000000a00 */
[----:B0-----:R-:W-:-:S05]  /*06d0*/  IMAD.WIDE.U32 R2, R2, 0x4, R4 ;  /* 0x0000000402027825 */ /* 0x001fca00078e0004 */
[----:B------:R-:W-:Y:S01]  /*06e0*/  STG.E desc[UR6][R2.64], R7 ;  /* 0x0000000702007986 */ /* 0x000fe2000c101906 */
[----:B------:R-:W-:Y:S05]  /*06f0*/  EXIT ;  /* 0x000000000000794d */ /* 0x000fea0003800000 */
        .weak           $__internal_0_$__cuda_sm3x_div_rn_noftz_f32_slowpath
        .type           $__internal_0_$__cuda_sm3x_div_rn_noftz_f32_slowpath,@function
        .size           $__internal_0_$__cuda_sm3x_div_rn_noftz_f32_slowpath,(.L_x_14 - $__internal_0_$__cuda_sm3x_div_rn_noftz_f32_slowpath)
$__internal_0_$__cuda_sm3x_div_rn_noftz_f32_slowpath:
[--C-:B------:R-:W-:Y:S01]  /*0700*/  SHF.R.U32.HI R5, RZ, 0x17, R13.reuse ;  /* 0x00000017ff057819 */ /* 0x100fe2000001160d */
[----:B------:R-:W-:Y:S01]  /*0710*/  BSSY.RECONVERGENT B1, `(.L_x_2) ;  /* 0x0000065000017945 */ /* 0x000fe20003800200 */
[--C-:B------:R-:W-:Y:S01]  /*0720*/  SHF.R.U32.HI R3, RZ, 0x17, R0.reuse ;  /* 0x00000017ff037819 */ /* 0x100fe20000011600 */
[----:B------:R-:W-:Y:S01]  /*0730*/  IMAD.MOV.U32 R7, RZ, RZ, R0 ;  /* 0x000000ffff077224 */ /* 0x000fe200078e0000 */
[----:B------:R-:W-:Y:S01]  /*0740*/  LOP3.LUT R6, R5, 0xff, RZ, 0xc0, !PT ;  /* 0x000000ff05067812 */ /* 0x000fe200078ec0ff */
[----:B------:R-:W-:Y:S01]  /*0750*/  IMAD.MOV.U32 R8, RZ, RZ, R13 ;  /* 0x000000ffff087224 */ /* 0x000fe200078e000d */
[----:B------:R-:W-:-:S03]  /*0760*/  LOP3.LUT R5, R3, 0xff, RZ, 0xc0, !PT ;  /* 0x000000ff03057812 */ /* 0x000fc600078ec0ff */
[----:B------:R-:W-:Y:S02]  /*0770*/  VIADD R11, R6, 0xffffffff ;  /* 0xffffffff060b7836 */ /* 0x000fe40000000000 */
[----:B------:R-:W-:-:S03]  /*0780*/  VIADD R10, R5, 0xffffffff ;  /* 0xffffffff050a7836 */ /* 0x000fc60000000000 */
[----:B------:R-:W-:-:S04]  /*0790*/  ISETP.GT.U32.AND P0, PT, R11, 0xfd, PT ;  /* 0x000000fd0b00780c */ /* 0x000fc80003f04070 */
[----:B------:R-:W-:-:S13]  /*07a0*/  ISETP.GT.U32.OR P0, PT, R10, 0xfd, P0 ;  /* 0x000000fd0a00780c */ /* 0x000fda0000704470 */
[----:B------:R-:W-:Y:S01]  /*07b0*/  @!P0 IMAD.MOV.U32 R9, RZ, RZ, RZ ;  /* 0x000000ffff098224 */ /* 0x000fe200078e00ff */
[----:B------:R-:W-:Y:S06]  /*07c0*/  @!P0 BRA `(.L_x_3) ;  /* 0x0000000000608947 */ /* 0x000fec0003800000 */
[----:B------:R-:W-:Y:S01]  /*07d0*/  FSETP.GTU.FTZ.AND P0, PT, |R0|, +INF , PT ;  /* 0x7f8000000000780b */ /* 0x000fe20003f1c200 */
[----:B------:R-:W-:Y:S01]  /*07e0*/  IMAD.MOV.U32 R3, RZ, RZ, R13 ;  /* 0x000000ffff037224 */ /* 0x000fe200078e000d */
[----:B------:R-:W-:-:S04]  /*07f0*/  FSETP.GTU.FTZ.AND P1, PT, |R13|, +INF , PT ;  /* 0x7f8000000d00780b */ /* 0x000fc80003f3c200 */
[----:B------:R-:W-:-:S13]  /*0800*/  PLOP3.LUT P0, PT, P0, P1, PT, 0xf8, 0x8f ;  /* 0x00000000008f781c */ /* 0x000fda0000703f70 */
[----:B------:R-:W-:Y:S05]  /*0810*/  @P0 BRA `(.L_x_4) ;  /* 0x00000004004c0947 */ /* 0x000fea0003800000 */
[----:B------:R-:W-:-:S13]  /*0820*/  LOP3.LUT P0, RZ, R8, 0x7fffffff, R7, 0xc8, !PT ;  /* 0x7fffffff08ff7812 */ /* 0x000fda000780c807 */
[----:B------:R-:W-:Y:S05]  /*0830*/  @!P0 BRA `(.L_x_5) ;  /* 0x00000004003c8947 */ /* 0x000fea0003800000 */
[C---:B------:R-:W-:Y:S02]  /*0840*/  FSETP.NEU.FTZ.AND P2, PT, |R0|.reuse, +INF , PT ;  /* 0x7f8000000000780b */ /* 0x040fe40003f5d200 */
[----:B------:R-:W-:Y:S02]  /*0850*/  FSETP.NEU.FTZ.AND P1, PT, |R3|, +INF , PT ;  /* 0x7f8000000300780b */ /* 0x000fe40003f3d200 */
[----:B------:R-:W-:-:S11]  /*0860*/  FSETP.NEU.FTZ.AND P0, PT, |R0|, +INF , PT ;  /* 0x7f8000000000780b */ /* 0x000fd60003f1d200 */
[----:B------:R-:W-:Y:S05]  /*0870*/  @!P1 BRA !P2, `(.L_x_5) ;  /* 0x00000004002c9947 */ /* 0x000fea0005000000 */
[----:B------:R-:W-:-:S04]  /*0880*/  LOP3.LUT P2, RZ, R7, 0x7fffffff, RZ, 0xc0, !PT ;  /* 0x7fffffff07ff7812 */ /* 0x000fc8000784c0ff */
[----:B------:R-:W-:-:S13]  /*0890*/  PLOP3.LUT P1, PT, P1, P2, PT, 0x2f, 0xf2 ;  /* 0x0000000000f2781c */ /* 0x000fda0000f24577 */
[----:B------:R-:W-:Y:S05]  /*08a0*/  @P1 BRA `(.L_x_6) ;  /* 0x0000000400181947 */ /* 0x000fea0003800000 */
[----:B------:R-:W-:-:S04]  /*08b0*/  LOP3.LUT P1, RZ, R8, 0x7fffffff, RZ, 0xc0, !PT ;  /* 0x7fffffff08ff7812 */ /* 0x000fc8000782c0ff */
[----:B------:R-:W-:-:S13]  /*08c0*/  PLOP3.LUT P0, PT, P0, P1, PT, 0x2f, 0xf2 ;  /* 0x0000000000f2781c */ /* 0x000fda0000702577 */
[----:B------:R-:W-:Y:S05]  /*08d0*/  @P0 BRA `(.L_x_7) ;  /* 0x0000000400000947 */ /* 0x000fea0003800000 */
[----:B------:R-:W-:Y:S02]  /*08e0*/  ISETP.GE.AND P0, PT, R10, RZ, PT ;  /* 0x000000ff0a00720c */ /* 0x000fe40003f06270 */
[----:B------:R-:W-:-:S11]  /*08f0*/  ISETP.GE.AND P1, PT, R11, RZ, PT ;  /* 0x000000ff0b00720c */ /* 0x000fd60003f26270 */
[----:B------:R-:W-:Y:S02]  /*0900*/  @P0 IMAD.MOV.U32 R9, RZ, RZ, RZ ;  /* 0x000000ffff090224 */ /* 0x000fe400078e00ff */
[----:B------:R-:W-:Y:S01]  /*0910*/  @!P0 FFMA R7, R0, 1.84467440737095516160e+19, RZ ;  /* 0x5f80000000078823 */ /* 0x000fe200000000ff */
[----:B------:R-:W-:Y:S02]  /*0920*/  @!P0 IMAD.MOV.U32 R9, RZ, RZ, -0x40 ;  /* 0xffffffc0ff098424 */ /* 0x000fe400078e00ff */
[----:B------:R-:W-:Y:S02]  /*0930*/  @!P1 FFMA R8, R3, 1.84467440737095516160e+19, RZ ;  /* 0x5f80000003089823 */ /* 0x000fe400000000ff */
[----:B------:R-:W-:-:S07]  /*0940*/  @!P1 VIADD R9, R9, 0x40 ;  /* 0x0000004009099836 */ /* 0x000fce0000000000 */
.L_x_3:
[----:B------:R-:W-:Y:S01]  /*0950*/  LEA R3, R6, 0xc0800000, 0x17 ;  /* 0xc080000006037811 */ /* 0x000fe200078eb8ff */
[----:B------:R-:W-:Y:S01]  /*0960*/  VIADD R5, R5, 0xffffff81 ;  /* 0xffffff8105057836 */ /* 0x000fe20000000000 */
[----:B------:R-:W-:Y:S03]  /*0970*/  BSSY.RECONVERGENT B2, `(.L_x_8) ;  /* 0x0000035000027945 */ /* 0x000fe60003800200 */
[----:B------:R-:W-:Y:S01]  /*0980*/  IMAD.IADD R3, R8, 0x1, -R3 ;  /* 0x0000000108037824 */ /* 0x000fe200078e0a03 */
[C---:B------:R-:W-:Y:S01]  /*0990*/  IADD3 R6, PT, PT, R5.reuse, 0x7f, -R6 ;  /* 0x0000007f05067810 */ /* 0x040fe20007ffe806 */
[----:B------:R-:W-:Y:S02]  /*09a0*/  IMAD R0, R5, -0x800000, R7 ;  /* 0xff80000005007824 */ /* 0x000fe400078e0207 */
[----:B------:R-:W0:Y:S01]  /*09b0*/  MUFU.RCP R8, R3 ;  /* 0x0000000300087308 */ /* 0x000e220000001000 */
[----:B------:R-:W-:Y:S01]  /*09c0*/  FADD.FTZ R11, -R3, -RZ ;  /* 0x800000ff030b7221 */ /* 0x000fe20000010100 */
[----:B------:R-:W-:-:S03]  /*09d0*/  IMAD.IADD R6, R6, 0x1, R9 ;  /* 0x0000000106067824 */ /* 0x000fc600078e0209 */
[----:B0-----:R-:W-:-:S04]  /*09e0*/  FFMA R13, R8, R11, 1 ;  /* 0x3f800000080d7423 */ /* 0x001fc8000000000b */
[----:B------:R-:W-:-:S04]  /*09f0*/  FFMA R10, R8, R13, R8 ;  /* 0x0000000d080a7223 */ /* 0x000fc80000000008 */
[----:B------:R-:W-:-:S04]  /*0a00*/  FFMA R7, R0, R10, RZ ;  /* 0x0000000a00077223 */ /* 0x000fc800000000ff */
[----:B------:R-:W-:-:S04]  /*0a10*/  FFMA R8, R11, R7, R0 ;  /* 0x000000070b087223 */ /* 0x000fc80000000000 */
[----:B------:R-:W-:-:S04]  /*0a20*/  FFMA R7, R10, R8, R7 ;  /* 0x000000080a077223 */ /* 0x000fc80000000007 */
[----:B------:R-:W-:-:S04]  /*0a30*/  FFMA R8, R11, R7, R0 ;  /* 0x000000070b087223 */ /* 0x000fc80000000000 */
[----:B------:R-:W-:-:S05]  /*0a40*/  FFMA R0, R10, R8, R7 ;  /* 0x000000080a007223 */ /* 0x000fca0000000007 */
[----:B------:R-:W-:-:S04]  /*0a50*/  SHF.R.U32.HI R3, RZ, 0x17, R0 ;  /* 0x00000017ff037819 */ /* 0x000fc80000011600 */
[----:B------:R-:W-:-:S05]  /*0a60*/  LOP3.LUT R3, R3, 0xff, RZ, 0xc0, !PT ;  /* 0x000000ff03037812 */ /* 0x000fca00078ec0ff */
[----:B------:R-:W-:-:S04]  /*0a70*/  IMAD.IADD R9, R3, 0x1, R6 ;  /* 0x0000000103097824 */ /* 0x000fc800078e0206 */
[----:B------:R-:W-:-:S05]  /*0a80*/  VIADD R3, R9, 0xffffffff ;  /* 0xffffffff09037836 */ /* 0x000fca0000000000 */
[----:B------:R-:W-:-:S13]  /*0a90*/  ISETP.GE.U32.AND P0, PT, R3, 0xfe, PT ;  /* 0x000000fe0300780c */ /* 0x000fda0003f06070 */
[----:B------:R-:W-:Y:S05]  /*0aa0*/  @!P0 BRA `(.L_x_9) ;  /* 0x0000000000808947 */ /* 0x000fea0003800000 */
[----:B------:R-:W-:-:S13]  /*0ab0*/  ISETP.GT.AND P0, PT, R9, 0xfe, PT ;  /* 0x000000fe0900780c */ /* 0x000fda0003f04270 */
[----:B------:R-:W-:Y:S05]  /*0ac0*/  @P0 BRA `(.L_x_10) ;  /* 0x00000000006c0947 */ /* 0x000fea0003800000 */
[----:B------:R-:W-:-:S13]  /*0ad0*/  ISETP.GE.AND P0, PT, R9, 0x1, PT ;  /* 0x000000010900780c */ /* 0x000fda0003f06270 */
[----:B------:R-:W-:Y:S05]  /*0ae0*/  @P0 BRA `(.L_x_11) ;  /* 0x0000000000740947 */ /* 0x000fea0003800000 */
[----:B------:R-:W-:Y:S02]  /*0af0*/  ISETP.GE.AND P0, PT, R9, -0x18, PT ;  /* 0xffffffe80900780c */ /* 0x000fe40003f06270 */
[----:B------:R-:W-:-:S11]  /*0b00*/  LOP3.LUT R0, R0, 0x80000000, RZ, 0xc0, !PT ;  /* 0x8000000000007812 */ /* 0x000fd600078ec0ff */
[----:B------:R-:W-:Y:S05]  /*0b10*/  @!P0 BRA `(.L_x_11) ;  /* 0x0000000000688947 */ /* 0x000fea0003800000 */
[CCC-:B------:R-:W-:Y:S01]  /*0b20*/  FFMA.RZ R3, R10.reuse, R8.reuse, R7.reuse ;  /* 0x000000080a037223 */ /* 0x1c0fe2000000c007 */
[CCC-:B------:R-:W-:Y:S01]  /*0b30*/  FFMA.RM R6, R10.reuse, R8.reuse, R7.reuse ;  /* 0x000000080a067223 */ /* 0x1c0fe20000004007 */
[C---:B------:R-:W-:Y:S02]  /*0b40*/  ISETP.NE.AND P2, PT, R9.reuse, RZ, PT ;  /* 0x000000ff0900720c */ /* 0x040fe40003f45270 */
[----:B------:R-:W-:Y:S02]  /*0b50*/  ISETP.NE.AND P1, PT, R9, RZ, PT ;  /* 0x000000ff0900720c */ /* 0x000fe40003f25270 */
[----:B------:R-:W-:Y:S01]  /*0b60*/  LOP3.LUT R5, R3, 0x7fffff, RZ, 0xc0, !PT ;  /* 0x007fffff03057812 */ /* 0x000fe200078ec0ff */
[----:B------:R-:W-:Y:S01]  /*0b70*/  FFMA.RP R3, R10, R8, R7 ;  /* 0x000000080a037223 */ /* 0x000fe20000008007 */
[----:B------:R-:W-:Y:S02]  /*0b80*/  VIADD R8, R9, 0x20 ;  /* 0x0000002009087836 */ /* 0x000fe40000000000 */
[----:B------:R-:W-:Y:S01]  /*0b90*/  LOP3.LUT R5, R5, 0x800000, RZ, 0xfc, !PT ;  /* 0x0080000005057812 */ /* 0x000fe200078efcff */
[----:B------:R-:W-:Y:S01]  /*0ba0*/  IMAD.MOV R7, RZ, RZ, -R9 ;  /* 0x000000ffff077224 */ /* 0x000fe200078e0a09 */
[----:B------:R-:W-:-:S02]  /*0bb0*/  FSETP.NEU.FTZ.AND P0, PT, R3, R6, PT ;  /* 0x000000060300720b */ /* 0x000fc40003f1d000 */
[----:B------:R-:W-:Y:S02]  /*0bc0*/  SHF.L.U32 R8, R5, R8, RZ ;  /* 0x0000000805087219 */ /* 0x000fe400000006ff */
[----:B------:R-:W-:Y:S02]  /*0bd0*/  SEL R6, R7, RZ, P2 ;  /* 0x000000ff07067207 */ /* 0x000fe40001000000 */
[----:B------:R-:W-:Y:S02]  /*0be0*/  ISETP.NE.AND P1, PT, R8, RZ, P1 ;  /* 0x000000ff0800720c */ /* 0x000fe40000f25270 */
[----:B------:R-:W-:Y:S02]  /*0bf0*/  SHF.R.U32.HI R6, RZ, R6, R5 ;  /* 0x00000006ff067219 */ /* 0x000fe40000011605 */
[----:B------:R-:W-:Y:S02]  /*0c00*/  PLOP3.LUT P0, PT, P0, P1, PT, 0xf8, 0x8f ;  /* 0x00000000008f781c */ /* 0x000fe40000703f70 */
[----:B------:R-:W-:-:S02]  /*0c10*/  SHF.R.U32.HI R8, RZ, 0x1, R6 ;  /* 0x00000001ff087819 */ /* 0x000fc40000011606 */
[----:B------:R-:W-:-:S04]  /*0c20*/  SEL R3, RZ, 0x1, !P0 ;  /* 0x00000001ff037807 */ /* 0x000fc80004000000 */
[----:B------:R-:W-:-:S04]  /*0c30*/  LOP3.LUT R3, R3, 0x1, R8, 0xf8, !PT ;  /* 0x0000000103037812 */ /* 0x000fc800078ef808 */
[----:B------:R-:W-:-:S05]  /*0c40*/  LOP3.LUT R3, R3, R6, RZ, 0xc0, !PT ;  /* 0x0000000603037212 */ /* 0x000fca00078ec0ff */
[----:B------:R-:W-:-:S05]  /*0c50*/  IMAD.IADD R3, R8, 0x1, R3 ;  /* 0x0000000108037824 */ /* 0x000fca00078e0203 */
[----:B------:R-:W-:Y:S01]  /*0c60*/  LOP3.LUT R0, R3, R0, RZ, 0xfc, !PT ;  /* 0x0000000003007212 */ /* 0x000fe200078efcff */
[----:B------:R-:W-:Y:S06]  /*0c70*/  BRA `(.L_x_11) ;  /* 0x0000000000107947 */ /* 0x000fec0003800000 */
.L_x_10:
[----:B------:R-:W-:-:S04]  /*0c80*/  LOP3.LUT R0, R0, 0x80000000, RZ, 0xc0, !PT ;  /* 0x8000000000007812 */ /* 0x000fc800078ec0ff */
[----:B------:R-:W-:Y:S01]  /*0c90*/  LOP3.LUT R0, R0, 0x7f800000, RZ, 0xfc, !PT ;  /* 0x7f80000000007812 */ /* 0x000fe200078efcff */
[----:B------:R-:W-:Y:S06]  /*0ca0*/  BRA `(.L_x_11) ;  /* 0x0000000000047947 */ /* 0x000fec0003800000 */
.L_x_9:
[----:B------:R-:W-:-:S07]  /*0cb0*/  IMAD R0, R6, 0x800000, R0 ;  /* 0x0080000006007824 */ /* 0x000fce00078e0200 */
.L_x_11:
[----:B------:R-:W-:Y:S05]  /*0cc0*/  BSYNC.RECONVERGENT B2 ;  /* 0x0000000000027941 */ /* 0x000fea0003800200 */
.L_x_8:
[----:B------:R-:W-:Y:S05]  /*0cd0*/  BRA `(.L_x_12) ;  /* 0x0000000000207947 */ /* 0x000fea0003800000 */
.L_x_7:
[----:B------:R-:W-:-:S04]  /*0ce0*/  LOP3.LUT R0, R8, 0x80000000, R7, 0x48, !PT ;  /* 0x8000000008007812 */ /* 0x000fc800078e4807 */
[----:B------:R-:W-:Y:S01]  /*0cf0*/  LOP3.LUT R0, R0, 0x7f800000, RZ, 0xfc, !PT ;  /* 0x7f80000000007812 */ /* 0x000fe200078efcff */
[----:B------:R-:W-:Y:S06]  /*0d00*/  BRA `(.L_x_12) ;  /* 0x0000000000147947 */ /* 0x000fec0003800000 */
.L_x_6:
[----:B------:R-:W-:Y:S01]  /*0d10*/  LOP3.LUT R0, R8, 0x80000000, R7, 0x48, !PT ;  /* 0x8000000008007812 */ /* 0x000fe200078e4807 */
[----:B------:R-:W-:Y:S06]  /*0d20*/  BRA `(.L_x_12) ;  /* 0x00000000000c7947 */ /* 0x000fec0003800000 */
.L_x_5:
[----:B------:R-:W0:Y:S01]  /*0d30*/  MUFU.RSQ R0, -QNAN ;  /* 0xffc0000000007908 */ /* 0x000e220000001400 */
[----:B------:R-:W-:Y:S05]  /*0d40*/  BRA `(.L_x_12) ;  /* 0x0000000000047947 */ /* 0x000fea0003800000 */
.L_x_4:
[----:B------:R-:W-:-:S07]  /*0d50*/  FADD.FTZ R0, R0, R3 ;  /* 0x0000000300007221 */ /* 0x000fce0000010000 */
.L_x_12:
[----:B------:R-:W-:Y:S05]  /*0d60*/  BSYNC.RECONVERGENT B1 ;  /* 0x0000000000017941 */ /* 0x000fea0003800200 */
.L_x_2:
[----:B------:R-:W-:-:S04]  /*0d70*/  IMAD.MOV.U32 R5, RZ, RZ, 0x0 ;  /* 0x00000000ff057424 */ /* 0x000fc800078e00ff */
[----:B0-----:R-:W-:Y:S05]  /*0d80*/  RET.REL.NODEC R4 `(main_kernel) ;  /* 0xfffffff0049c7950 */ /* 0x001fea0003c3ffff */
.L_x_13:
[----:B------:R-:W-:-:S00]  /*0d90*/  BRA `(.L_x_13) ;  /* 0xfffffffc00fc7947 */ /* 0x000fc0000383ffff */
[----:B------:R-:W-:-:S00]  /*0da0*/  NOP ;  /* 0x0000000000007918 */ /* 0x000fc00000000000 */
        /* <DEDUP_REMOVED lines=13> */
.L_x_14:


//--------------------- .nv.shared.main_kernel    --------------------------
	.section	.nv.shared.main_kernel,"aw",@nobits
	.sectionflags	@""
	.align	4
.nv.shared.main_kernel:
	.zero		1104


//--------------------- .nv.shared.reserved.0     --------------------------
	.section	.nv.shared.reserved.0,"aw",@nobits
	.weak		__nv_reservedSMEM_offset_0_alias
	.size		__nv_reservedSMEM_offset_0_alias, 0, 64
	.other		__nv_reservedSMEM_offset_0_alias,@"STO_CUDA_RESERVED_SHARED STV_DEFAULT"
__nv_reservedSMEM_offset_0_alias:
	.zero		0
	.zero		64


//--------------------- .nv.constant0.main_kernel --------------------------
	.section	.nv.constant0.main_kernel,"a",@progbits
	.sectionflags	@""
	.align	4
.nv.constant0.main_kernel:
	.zero		912


//--------------------- SYMBOLS --------------------------

	.type		.nv.reservedSmem.offset0,@object
	.size		.nv.reservedSmem.offset0,0x4
	.type		.nv.reservedSmem.cap,@object
	.size		.nv.reservedSmem.cap,0x4
